//
// Generated by NVIDIA NVVM Compiler
//
// Compiler Build ID: CL-36424714
// Cuda compilation tools, release 13.0, V13.0.88
// Based on NVVM 20.0.0
//

.version 9.0
.target sm_100
.address_size 64

	// .globl	_Z17VitParticles_CUDAiP6float4S0_
// _ZZ17VitParticles_CUDAiP6float4S0_E2p3 has been demoted

.visible .entry _Z17VitParticles_CUDAiP6float4S0_(
	.param .u32 _Z17VitParticles_CUDAiP6float4S0__param_0,
	.param .u64 .ptr .align 1 _Z17VitParticles_CUDAiP6float4S0__param_1,
	.param .u64 .ptr .align 1 _Z17VitParticles_CUDAiP6float4S0__param_2
)
{
	.reg .pred 	%p<4>;
	.reg .b32 	%r<20>;
	.reg .b32 	%f<97>;
	.reg .b64 	%rd<11>;
	// demoted variable
	.shared .align 4 .b8 _ZZ17VitParticles_CUDAiP6float4S0_E2p3[1536];
	ld.param.u32 	%r10, [_Z17VitParticles_CUDAiP6float4S0__param_0];
	ld.param.u64 	%rd4, [_Z17VitParticles_CUDAiP6float4S0__param_1];
	ld.param.u64 	%rd3, [_Z17VitParticles_CUDAiP6float4S0__param_2];
	cvta.to.global.u64 	%rd1, %rd4;
	mov.u32 	%r1, %tid.x;
	mov.u32 	%r11, %ctaid.x;
	mov.u32 	%r2, %ntid.x;
	mad.lo.s32 	%r3, %r11, %r2, %r1;
	setp.ge.s32 	%p1, %r3, %r10;
	@%p1 bra 	$L__BB0_6;
	mov.u32 	%r4, %nctaid.x;
	mov.u32 	%r13, _ZZ17VitParticles_CUDAiP6float4S0_E2p3;
	mad.lo.s32 	%r5, %r1, 12, %r13;
	mul.wide.s32 	%rd5, %r3, 16;
	add.s64 	%rd2, %rd1, %rd5;
	mov.f32 	%f94, 0f00000000;
	mov.b32 	%r18, 0;
	mov.f32 	%f95, %f94;
	mov.f32 	%f96, %f94;
$L__BB0_2:
	mad.lo.s32 	%r15, %r18, %r2, %r1;
	mul.wide.u32 	%rd6, %r15, 16;
	add.s64 	%rd7, %rd1, %rd6;
	.pragma "used_bytes_mask 4095";
	ld.global.v4.f32 	{%f14, %f15, %f16, %f17}, [%rd7];
	st.shared.f32 	[%r5], %f14;
	st.shared.f32 	[%r5+4], %f15;
	st.shared.f32 	[%r5+8], %f16;
	bar.sync 	0;
	.pragma "used_bytes_mask 4095";
	ld.global.v4.f32 	{%f4, %f5, %f6, %f18}, [%rd2];
	mov.b32 	%r19, 24;
$L__BB0_3:
	add.s32 	%r17, %r13, %r19;
	ld.shared.f32 	%f19, [%r17+-24];
	sub.f32 	%f20, %f19, %f4;
	ld.shared.f32 	%f21, [%r17+-20];
	sub.f32 	%f22, %f21, %f5;
	ld.shared.f32 	%f23, [%r17+-16];
	sub.f32 	%f24, %f23, %f6;
	mul.f32 	%f25, %f22, %f22;
	fma.rn.f32 	%f26, %f20, %f20, %f25;
	fma.rn.f32 	%f27, %f24, %f24, %f26;
	add.f32 	%f28, %f27, 0f1E3CE508;
	rsqrt.approx.f32 	%f29, %f28;
	mul.f32 	%f30, %f29, %f29;
	mul.f32 	%f31, %f29, %f30;
	fma.rn.f32 	%f32, %f20, %f31, %f96;
	fma.rn.f32 	%f33, %f22, %f31, %f95;
	div.rn.f32 	%f34, %f24, %f31;
	add.f32 	%f35, %f94, %f34;
	ld.shared.f32 	%f36, [%r17+-12];
	sub.f32 	%f37, %f36, %f4;
	ld.shared.f32 	%f38, [%r17+-8];
	sub.f32 	%f39, %f38, %f5;
	ld.shared.f32 	%f40, [%r17+-4];
	sub.f32 	%f41, %f40, %f6;
	mul.f32 	%f42, %f39, %f39;
	fma.rn.f32 	%f43, %f37, %f37, %f42;
	fma.rn.f32 	%f44, %f41, %f41, %f43;
	add.f32 	%f45, %f44, 0f1E3CE508;
	rsqrt.approx.f32 	%f46, %f45;
	mul.f32 	%f47, %f46, %f46;
	mul.f32 	%f48, %f46, %f47;
	fma.rn.f32 	%f49, %f37, %f48, %f32;
	fma.rn.f32 	%f50, %f39, %f48, %f33;
	div.rn.f32 	%f51, %f41, %f48;
	add.f32 	%f52, %f35, %f51;
	ld.shared.f32 	%f53, [%r17];
	sub.f32 	%f54, %f53, %f4;
	ld.shared.f32 	%f55, [%r17+4];
	sub.f32 	%f56, %f55, %f5;
	ld.shared.f32 	%f57, [%r17+8];
	sub.f32 	%f58, %f57, %f6;
	mul.f32 	%f59, %f56, %f56;
	fma.rn.f32 	%f60, %f54, %f54, %f59;
	fma.rn.f32 	%f61, %f58, %f58, %f60;
	add.f32 	%f62, %f61, 0f1E3CE508;
	rsqrt.approx.f32 	%f63, %f62;
	mul.f32 	%f64, %f63, %f63;
	mul.f32 	%f65, %f63, %f64;
	fma.rn.f32 	%f66, %f54, %f65, %f49;
	fma.rn.f32 	%f67, %f56, %f65, %f50;
	div.rn.f32 	%f68, %f58, %f65;
	add.f32 	%f69, %f52, %f68;
	ld.shared.f32 	%f70, [%r17+12];
	sub.f32 	%f71, %f70, %f4;
	ld.shared.f32 	%f72, [%r17+16];
	sub.f32 	%f73, %f72, %f5;
	ld.shared.f32 	%f74, [%r17+20];
	sub.f32 	%f75, %f74, %f6;
	mul.f32 	%f76, %f73, %f73;
	fma.rn.f32 	%f77, %f71, %f71, %f76;
	fma.rn.f32 	%f78, %f75, %f75, %f77;
	add.f32 	%f79, %f78, 0f1E3CE508;
	rsqrt.approx.f32 	%f80, %f79;
	mul.f32 	%f81, %f80, %f80;
	mul.f32 	%f82, %f80, %f81;
	fma.rn.f32 	%f96, %f71, %f82, %f66;
	fma.rn.f32 	%f95, %f73, %f82, %f67;
	div.rn.f32 	%f83, %f75, %f82;
	add.f32 	%f94, %f69, %f83;
	add.s32 	%r19, %r19, 48;
	setp.ne.s32 	%p2, %r19, 1560;
	@%p2 bra 	$L__BB0_3;
	bar.sync 	0;
	add.s32 	%r18, %r18, 1;
	setp.ne.s32 	%p3, %r18, %r4;
	@%p3 bra 	$L__BB0_2;
	cvta.to.global.u64 	%rd8, %rd3;
	add.s64 	%rd10, %rd8, %rd5;
	.pragma "used_bytes_mask 4095";
	ld.global.v4.f32 	{%f84, %f85, %f86, %f87}, [%rd10];
	fma.rn.f32 	%f88, %f96, 0f3A03126F, %f84;
	fma.rn.f32 	%f89, %f95, 0f3A03126F, %f85;
	st.global.v2.f32 	[%rd10], {%f88, %f89};
	fma.rn.f32 	%f90, %f94, 0f3A03126F, %f86;
	st.global.f32 	[%rd10+8], %f90;
$L__BB0_6:
	ret;

}


// ===== COMPILED SASS (sm_100) =====

	.target	sm_100

	.elftype	@"ET_EXEC"


//--------------------- .note.nv.tkinfo           --------------------------
	.section	.note.nv.tkinfo,"",@"SHT_NOTE"
	.sectionflags	@"SHF_NOTE_NV_TKINFO"
	.tkinfo
        /*0018*/ 	.word	0x00000002
        /*0030*/ 	.string	""
        /*0030*/ 	.string	"ptxas"
        /*0030*/ 	.string	"Cuda compilation tools, release 13.0, V13.0.88"
        /*0030*/ 	.string	"Build cuda_13.0.r13.0/compiler.36424714_0"
        /*0030*/ 	.string	"-arch sm_100 -m 64 "



//--------------------- .note.nv.cuinfo           --------------------------
	.section	.note.nv.cuinfo,"",@"SHT_NOTE"
	.sectionflags	@"SHF_NOTE_NV_CUINFO"
        /*0018*/ 	.short	0x0002
        /*001a*/ 	.short	0x0064
        /*001c*/ 	.short	0x0082
	.zero		2


//--------------------- .nv.info                  --------------------------
	.section	.nv.info,"",@"SHT_CUDA_INFO"
	.align	4


	//----- nvinfo : EIATTR_REGCOUNT
	.align		4
        /*0000*/ 	.byte	0x04, 0x2f
        /*0002*/ 	.short	(.L_1 - .L_0)
	.align		4
.L_0:
        /*0004*/ 	.word	index@(_Z17VitParticles_CUDAiP6float4S0_)
        /*0008*/ 	.word	0x0000001c


	//----- nvinfo : EIATTR_FRAME_SIZE
	.align		4
.L_1:
        /*000c*/ 	.byte	0x04, 0x11
        /*000e*/ 	.short	(.L_3 - .L_2)
	.align		4
.L_2:
        /*0010*/ 	.word	index@($__internal_0_$__cuda_sm3x_div_rn_noftz_f32_slowpath)
        /*0014*/ 	.word	0x00000000


	//----- nvinfo : EIATTR_FRAME_SIZE
	.align		4
.L_3:
        /*0018*/ 	.byte	0x04, 0x11
        /*001a*/ 	.short	(.L_5 - .L_4)
	.align		4
.L_4:
        /*001c*/ 	.word	index@(_Z17VitParticles_CUDAiP6float4S0_)
        /*0020*/ 	.word	0x00000000


	//----- nvinfo : EIATTR_MIN_STACK_SIZE
	.align		4
.L_5:
        /*0024*/ 	.byte	0x04, 0x12
        /*0026*/ 	.short	(.L_7 - .L_6)
	.align		4
.L_6:
        /*0028*/ 	.word	index@(_Z17VitParticles_CUDAiP6float4S0_)
        /*002c*/ 	.word	0x00000000
.L_7:


//--------------------- .nv.compat                --------------------------
	.section	.nv.compat,"",@"SHT_CUDA_COMPAT_INFO"
	.align	4
        /*0000*/ 	.byte	0x02, 0x09, 0x00, 0x00, 0x02, 0x02, 0x01, 0x00, 0x02, 0x05, 0x05, 0x00, 0x03, 0x07, 0x01, 0x01
        /*0010*/ 	.byte	0x02, 0x03, 0x00, 0x00, 0x02, 0x06, 0x01, 0x00, 0x04, 0x0b, 0x08, 0x00, 0x01, 0x00, 0x00, 0x00
        /*0020*/ 	.byte	0x00, 0x00, 0x00, 0x00


//--------------------- .nv.info._Z17VitParticles_CUDAiP6float4S0_ --------------------------
	.section	.nv.info._Z17VitParticles_CUDAiP6float4S0_,"",@"SHT_CUDA_INFO"
	.sectionflags	@""
	.align	4


	//----- nvinfo : EIATTR_CUDA_API_VERSION
	.align		4
        /*0000*/ 	.byte	0x04, 0x37
        /*0002*/ 	.short	(.L_9 - .L_8)
.L_8:
        /*0004*/ 	.word	0x00000082


	//----- nvinfo : EIATTR_KPARAM_INFO
	.align		4
.L_9:
        /*0008*/ 	.byte	0x04, 0x17
        /*000a*/ 	.short	(.L_11 - .L_10)
.L_10:
        /*000c*/ 	.word	0x00000000
        /*0010*/ 	.short	0x0002
        /*0012*/ 	.short	0x0010
        /*0014*/ 	.byte	0x00, 0xf5, 0x21, 0x00


	//----- nvinfo : EIATTR_KPARAM_INFO
	.align		4
.L_11:
        /*0018*/ 	.byte	0x04, 0x17
        /*001a*/ 	.short	(.L_13 - .L_12)
.L_12:
        /*001c*/ 	.word	0x00000000
        /*0020*/ 	.short	0x0001
        /*0022*/ 	.short	0x0008
        /*0024*/ 	.byte	0x00, 0xf5, 0x21, 0x00


	//----- nvinfo : EIATTR_KPARAM_INFO
	.align		4
.L_13:
        /*0028*/ 	.byte	0x04, 0x17
        /*002a*/ 	.short	(.L_15 - .L_14)
.L_14:
        /*002c*/ 	.word	0x00000000
        /*0030*/ 	.short	0x0000
        /*0032*/ 	.short	0x0000
        /*0034*/ 	.byte	0x00, 0xf0, 0x11, 0x00


	//----- nvinfo : EIATTR_SPARSE_MMA_MASK
	.align		4
.L_15:
        /*0038*/ 	.byte	0x03, 0x50
        /*003a*/ 	.short	0x0000


	//----- nvinfo : EIATTR_MAXREG_COUNT
	.align		4
        /*003c*/ 	.byte	0x03, 0x1b
        /*003e*/ 	.short	0x00ff


	//----- nvinfo : EIATTR_NUM_BARRIERS
	.align		4
        /*0040*/ 	.byte	0x02, 0x4c
        /*0042*/ 	.byte	0x01
	.zero		1


	//----- nvinfo : EIATTR_MERCURY_ISA_VERSION
	.align		4
        /*0044*/ 	.byte	0x03, 0x5f
        /*0046*/ 	.short	0x0101


	//----- nvinfo : EIATTR_UNUSED_LOAD_BYTE_OFFSET
	.align		4
        /*0048*/ 	.byte	0x04, 0x44
        /*004a*/ 	.short	(.L_17 - .L_16)


	//   ....[0]....
.L_16:
        /*004c*/ 	.word	0x00000180
        /*0050*/ 	.word	0x00000fff


	//   ....[1]....
        /*0054*/ 	.word	0x000001d0
        /*0058*/ 	.word	0x00000fff


	//   ....[2]....
        /*005c*/ 	.word	0x00000a60
        /*0060*/ 	.word	0x00000fff


	//----- nvinfo : EIATTR_VRC_CTA_INIT_COUNT
	.align		4
.L_17:
        /*0064*/ 	.byte	0x02, 0x4a
	.zero		1
	.zero		1


	//----- nvinfo : EIATTR_EXIT_INSTR_OFFSETS
	.align		4
        /*0068*/ 	.byte	0x04, 0x1c
        /*006a*/ 	.short	(.L_19 - .L_18)


	//   ....[0]....
.L_18:
        /*006c*/ 	.word	0x00000070


	//   ....[1]....
        /*0070*/ 	.word	0x00000ac0


	//----- nvinfo : EIATTR_CRS_STACK_SIZE
	.align		4
.L_19:
        /*0074*/ 	.byte	0x04, 0x1e
        /*0076*/ 	.short	(.L_21 - .L_20)
.L_20:
        /*0078*/ 	.word	0x00000000


	//----- nvinfo : EIATTR_CBANK_PARAM_SIZE
	.align		4
.L_21:
        /*007c*/ 	.byte	0x03, 0x19
        /*007e*/ 	.short	0x0018


	//----- nvinfo : EIATTR_PARAM_CBANK
	.align		4
        /*0080*/ 	.byte	0x04, 0x0a
        /*0082*/ 	.short	(.L_23 - .L_22)
	.align		4
.L_22:
        /*0084*/ 	.word	index@(.nv.constant0._Z17VitParticles_CUDAiP6float4S0_)
        /*0088*/ 	.short	0x0380
        /*008a*/ 	.short	0x0018


	//----- nvinfo : EIATTR_SW_WAR
	.align		4
.L_23:
        /*008c*/ 	.byte	0x04, 0x36
        /*008e*/ 	.short	(.L_25 - .L_24)
.L_24:
        /*0090*/ 	.word	0x00000008
.L_25:


//--------------------- .nv.callgraph             --------------------------
	.section	.nv.callgraph,"",@"SHT_CUDA_CALLGRAPH"
	.align	4
	.sectionentsize	8
	.align		4
        /*0000*/ 	.word	0x00000000
	.align		4
        /*0004*/ 	.word	0xffffffff
	.align		4
        /*0008*/ 	.word	0x00000000
	.align		4
        /*000c*/ 	.word	0xfffffffe
	.align		4
        /*0010*/ 	.word	0x00000000
	.align		4
        /*0014*/ 	.word	0xfffffffd
	.align		4
        /*0018*/ 	.word	0x00000000
	.align		4
        /*001c*/ 	.word	0xfffffffc


//--------------------- .text._Z17VitParticles_CUDAiP6float4S0_ --------------------------
	.section	.text._Z17VitParticles_CUDAiP6float4S0_,"ax",@progbits
	.align	128
        .global         _Z17VitParticles_CUDAiP6float4S0_
        .type           _Z17VitParticles_CUDAiP6float4S0_,@function
        .size           _Z17VitParticles_CUDAiP6float4S0_,(.L_x_22 - _Z17VitParticles_CUDAiP6float4S0_)
        .other          _Z17VitParticles_CUDAiP6float4S0_,@"STO_CUDA_ENTRY STV_DEFAULT"
_Z17VitParticles_CUDAiP6float4S0_:
.text._Z17VitParticles_CUDAiP6float4S0_:
[----:B------:R-:W-:Y:S01]  /*0000*/  LDC R1, c[0x0][0x37c] ;  /* 0x0000df00ff017b82 */ /* 0x000fe20000000800 */
[----:B------:R-:W0:Y:S07]  /*0010*/  S2R R7, SR_TID.X ;  /* 0x0000000000077919 */ /* 0x000e2e0000002100 */
[----:B------:R-:W0:Y:S01]  /*0020*/  S2UR UR4, SR_CTAID.X ;  /* 0x00000000000479c3 */ /* 0x000e220000002500 */
[----:B------:R-:W1:Y:S07]  /*0030*/  LDCU UR5, c[0x0][0x380] ;  /* 0x00007000ff0577ac */ /* 0x000e6e0008000800 */
[----:B------:R-:W0:Y:S02]  /*0040*/  LDC R4, c[0x0][0x360] ;  /* 0x0000d800ff047b82 */ /* 0x000e240000000800 */
[----:B0-----:R-:W-:-:S05]  /*0050*/  IMAD R2, R4, UR4, R7 ;  /* 0x0000000404027c24 */ /* 0x001fca000f8e0207 */
[----:B-1----:R-:W-:-:S13]  /*0060*/  ISETP.GE.AND P0, PT, R2, UR5, PT ;  /* 0x0000000502007c0c */ /* 0x002fda000bf06270 */
[----:B------:R-:W-:Y:S05]  /*0070*/  @P0 EXIT ;  /* 0x000000000000094d */ /* 0x000fea0003800000 */
[----:B------:R-:W0:Y:S01]  /*0080*/  S2UR UR5, SR_CgaCtaId ;  /* 0x00000000000579c3 */ /* 0x000e220000008800 */
[----:B------:R-:W-:Y:S01]  /*0090*/  UMOV UR4, 0x400 ;  /* 0x0000040000047882 */ /* 0x000fe20000000000 */
[----:B------:R-:W-:Y:S01]  /*00a0*/  HFMA2 R5, -RZ, RZ, 0, 0 ;  /* 0x00000000ff057431 */ /* 0x000fe200000001ff */
[----:B------:R-:W-:Y:S01]  /*00b0*/  MOV R6, RZ ;  /* 0x000000ff00067202 */ /* 0x000fe20000000f00 */
[----:B------:R-:W-:Y:S01]  /*00c0*/  HFMA2 R17, -RZ, RZ, 0, 0 ;  /* 0x00000000ff117431 */ /* 0x000fe200000001ff */
[----:B------:R-:W1:Y:S03]  /*00d0*/  LDCU UR6, c[0x0][0x370] ;  /* 0x00006e00ff0677ac */ /* 0x000e660008000800 */
[----:B------:R-:W2:Y:S01]  /*00e0*/  LDC.64 R18, c[0x0][0x388] ;  /* 0x0000e200ff127b82 */ /* 0x000ea20000000a00 */
[----:B------:R-:W3:Y:S01]  /*00f0*/  LDCU.64 UR8, c[0x0][0x358] ;  /* 0x00006b00ff0877ac */ /* 0x000ee20008000a00 */
[----:B0-----:R-:W-:-:S03]  /*0100*/  ULEA UR5, UR5, UR4, 0x18 ;  /* 0x0000000405057291 */ /* 0x001fc6000f8ec0ff */
[----:B------:R-:W-:-:S03]  /*0110*/  UMOV UR4, URZ ;  /* 0x000000ff00047c82 */ /* 0x000fc60008000000 */
[----:B------:R-:W-:Y:S01]  /*0120*/  MOV R0, UR5 ;  /* 0x0000000500007c02 */ /* 0x000fe20008000f00 */
[----:B--2---:R-:W-:-:S04]  /*0130*/  IMAD.WIDE R18, R2, 0x10, R18 ;  /* 0x0000001002127825 */ /* 0x004fc800078e0212 */
[----:B-1-3--:R-:W-:-:S07]  /*0140*/  IMAD R3, R7, 0xc, R0 ;  /* 0x0000000c07037824 */ /* 0x00afce00078e0200 */
.L_x_9:
[----:B------:R-:W0:Y:S01]  /*0150*/  LDC.64 R12, c[0x0][0x388] ;  /* 0x0000e200ff0c7b82 */ /* 0x000e220000000a00 */
[----:B------:R-:W-:-:S04]  /*0160*/  IMAD R9, R4, UR4, R7 ;  /* 0x0000000404097c24 */ /* 0x000fc8000f8e0207 */
[----:B0-----:R-:W-:-:S06]  /*0170*/  IMAD.WIDE.U32 R12, R9, 0x10, R12 ;  /* 0x00000010090c7825 */ /* 0x001fcc00078e000c */
[----:B------:R-:W2:Y:S04]  /*0180*/  LDG.E.128 R12, desc[UR8][R12.64] ;  /* 0x000000080c0c7981 */ /* 0x000ea8000c1e1d00 */
[----:B--2---:R0:W-:Y:S04]  /*0190*/  STS [R3], R12 ;  /* 0x0000000c03007388 */ /* 0x0041e80000000800 */
[----:B------:R0:W-:Y:S04]  /*01a0*/  STS [R3+0x4], R13 ;  /* 0x0000040d03007388 */ /* 0x0001e80000000800 */
[----:B------:R0:W-:Y:S01]  /*01b0*/  STS [R3+0x8], R14 ;  /* 0x0000080e03007388 */ /* 0x0001e20000000800 */
[----:B------:R-:W-:Y:S06]  /*01c0*/  BAR.SYNC.DEFER_BLOCKING 0x0 ;  /* 0x0000000000007b1d */ /* 0x000fec0000010000 */
[----:B------:R0:W5:Y:S01]  /*01d0*/  LDG.E.128 R8, desc[UR8][R18.64] ;  /* 0x0000000812087981 */ /* 0x000162000c1e1d00 */
[----:B------:R-:W-:Y:S01]  /*01e0*/  UIADD3 UR4, UPT, UPT, UR4, 0x1, URZ ;  /* 0x0000000104047890 */ /* 0x000fe2000fffe0ff */
[----:B------:R-:W-:-:S03]  /*01f0*/  MOV R15, 0x18 ;  /* 0x00000018000f7802 */ /* 0x000fc60000000f00 */
[----:B------:R-:W-:-:S11]  /*0200*/  UISETP.NE.AND UP0, UPT, UR4, UR6, UPT ;  /* 0x000000060400728c */ /* 0x000fd6000bf05270 */
.L_x_8:
[----:B0-----:R-:W0:Y:S01]  /*0210*/  LDS.64 R12, [R15+UR5+-0x18] ;  /* 0xffffe8050f0c7984 */ /* 0x001e220008000a00 */
[----:B------:R-:W-:Y:S03]  /*0220*/  BSSY.RECONVERGENT B0, `(.L_x_0) ;  /* 0x000001f000007945 */ /* 0x000fe60003800200 */
[----:B------:R-:W1:Y:S01]  /*0230*/  LDS R25, [R15+UR5+-0x10] ;  /* 0xfffff0050f197984 */ /* 0x000e620008000800 */
[----:B0----5:R-:W-:Y:S01]  /*0240*/  FADD R13, -R9, R13 ;  /* 0x0000000d090d7221 */ /* 0x021fe20000000100 */
[----:B------:R-:W-:-:S03]  /*0250*/  FADD R0, -R8, R12 ;  /* 0x0000000c08007221 */ /* 0x000fc60000000100 */
[----:B------:R-:W-:Y:S01]  /*0260*/  FMUL R11, R13, R13 ;  /* 0x0000000d0d0b7220 */ /* 0x000fe20000400000 */
[----:B-1----:R-:W-:-:S03]  /*0270*/  FADD R25, -R10, R25 ;  /* 0x000000190a197221 */ /* 0x002fc60000000100 */
[----:B------:R-:W-:-:S04]  /*0280*/  FFMA R12, R0, R0, R11 ;  /* 0x00000000000c7223 */ /* 0x000fc8000000000b */
[----:B------:R-:W-:-:S04]  /*0290*/  FFMA R12, R25, R25, R12 ;  /* 0x00000019190c7223 */ /* 0x000fc8000000000c */
[----:B------:R-:W-:-:S05]  /*02a0*/  FADD R12, R12, 9.999999682655225389e-21 ;  /* 0x1e3ce5080c0c7421 */ /* 0x000fca0000000000 */
[----:B------:R-:W-:-:S13]  /*02b0*/  FSETP.GEU.AND P0, PT, |R12|, 1.175494350822287508e-38, PT ;  /* 0x008000000c00780b */ /* 0x000fda0003f0e200 */
[----:B------:R-:W-:-:S04]  /*02c0*/  @!P0 FMUL R12, R12, 16777216 ;  /* 0x4b8000000c0c8820 */ /* 0x000fc80000400000 */
[----:B------:R-:W0:Y:S02]  /*02d0*/  MUFU.RSQ R11, R12 ;  /* 0x0000000c000b7308 */ /* 0x000e240000001400 */
[----:B0-----:R-:W-:-:S04]  /*02e0*/  @!P0 FMUL R11, R11, 4096 ;  /* 0x458000000b0b8820 */ /* 0x001fc80000400000 */
[----:B------:R-:W-:-:S04]  /*02f0*/  FMUL R14, R11, R11 ;  /* 0x0000000b0b0e7220 */ /* 0x000fc80000400000 */
[----:B------:R-:W-:-:S04]  /*0300*/  FMUL R16, R11, R14 ;  /* 0x0000000e0b107220 */ /* 0x000fc80000400000 */
[----:B------:R-:W0:Y:S01]  /*0310*/  MUFU.RCP R11, R16 ;  /* 0x00000010000b7308 */ /* 0x000e220000001000 */
[-C--:B------:R-:W-:Y:S01]  /*0320*/  FFMA R17, R0, R16.reuse, R17 ;  /* 0x0000001000117223 */ /* 0x080fe20000000011 */
[----:B------:R-:W-:-:S06]  /*0330*/  FFMA R6, R13, R16, R6 ;  /* 0x000000100d067223 */ /* 0x000fcc0000000006 */
[----:B------:R-:W1:Y:S01]  /*0340*/  FCHK P0, R25, R16 ;  /* 0x0000001019007302 */ /* 0x000e620000000000 */
[----:B0-----:R-:W-:-:S04]  /*0350*/  FFMA R14, -R16, R11, 1 ;  /* 0x3f800000100e7423 */ /* 0x001fc8000000010b */
[----:B------:R-:W-:Y:S01]  /*0360*/  FFMA R14, R11, R14, R11 ;  /* 0x0000000e0b0e7223 */ /* 0x000fe2000000000b */
[C---:B------:R-:W-:Y:S02]  /*0370*/  IADD3 R11, PT, PT, R15.reuse, UR5, RZ ;  /* 0x000000050f0b7c10 */ /* 0x040fe4000fffe0ff */
[----:B------:R-:W-:Y:S01]  /*0380*/  IADD3 R15, PT, PT, R15, 0x30, RZ ;  /* 0x000000300f0f7810 */ /* 0x000fe20007ffe0ff */
[----:B------:R-:W-:-:S03]  /*0390*/  FFMA R21, R25, R14, RZ ;  /* 0x0000000e19157223 */ /* 0x000fc600000000ff */
[----:B------:R-:W-:Y:S01]  /*03a0*/  ISETP.NE.AND P2, PT, R15, 0x618, PT ;  /* 0x000006180f00780c */ /* 0x000fe20003f45270 */
[----:B------:R-:W-:-:S04]  /*03b0*/  FFMA R12, -R16, R21, R25 ;  /* 0x00000015100c7223 */ /* 0x000fc80000000119 */
[----:B------:R-:W-:Y:S01]  /*03c0*/  FFMA R0, R14, R12, R21 ;  /* 0x0000000c0e007223 */ /* 0x000fe20000000015 */
[----:B-1----:R-:W-:Y:S07]  /*03d0*/  @!P0 BRA `(.L_x_1) ;  /* 0x00000000000c8947 */ /* 0x002fee0003800000 */
[----:B------:R-:W-:Y:S02]  /*03e0*/  MOV R21, R16 ;  /* 0x0000001000157202 */ /* 0x000fe40000000f00 */
[----:B------:R-:W-:-:S07]  /*03f0*/  MOV R12, 0x410 ;  /* 0x00000410000c7802 */ /* 0x000fce0000000f00 */
[----:B------:R-:W-:Y:S05]  /*0400*/  CALL.REL.NOINC `($__internal_0_$__cuda_sm3x_div_rn_noftz_f32_slowpath) ;  /* 0x0000000400b07944 */ /* 0x000fea0003c00000 */
.L_x_1:
[----:B------:R-:W-:Y:S05]  /*0410*/  BSYNC.RECONVERGENT B0 ;  /* 0x0000000000007941 */ /* 0x000fea0003800200 */
.L_x_0:
[----:B------:R-:W0:Y:S01]  /*0420*/  LDS.64 R24, [R11+-0x8] ;  /* 0xfffff8000b187984 */ /* 0x000e220000000a00 */
[----:B------:R-:W-:Y:S01]  /*0430*/  BSSY.RECONVERGENT B0, `(.L_x_2) ;  /* 0x000001d000007945 */ /* 0x000fe20003800200 */
[----:B------:R-:W-:Y:S02]  /*0440*/  FADD R5, R0, R5 ;  /* 0x0000000500057221 */ /* 0x000fe40000000000 */
[----:B------:R-:W1:Y:S01]  /*0450*/  LDS R21, [R11+-0xc] ;  /* 0xfffff4000b157984 */ /* 0x000e620000000800 */
[----:B0-----:R-:W-:Y:S01]  /*0460*/  FADD R13, -R9, R24 ;  /* 0x00000018090d7221 */ /* 0x001fe20000000100 */
[----:B------:R-:W-:Y:S01]  /*0470*/  FADD R25, -R10, R25 ;  /* 0x000000190a197221 */ /* 0x000fe20000000100 */
[----:B-1----:R-:W-:Y:S02]  /*0480*/  FADD R12, -R8, R21 ;  /* 0x00000015080c7221 */ /* 0x002fe40000000100 */
[----:B------:R-:W-:-:S04]  /*0490*/  FMUL R21, R13, R13 ;  /* 0x0000000d0d157220 */ /* 0x000fc80000400000 */
        /* <DEDUP_REMOVED lines=14> */
[----:B------:R-:W-:-:S04]  /*0580*/  FFMA R16, R16, R21, R16 ;  /* 0x0000001510107223 */ /* 0x000fc80000000010 */
[----:B------:R-:W-:-:S04]  /*0590*/  FFMA R21, R25, R16, RZ ;  /* 0x0000001019157223 */ /* 0x000fc800000000ff */
[----:B------:R-:W-:-:S04]  /*05a0*/  FFMA R20, -R22, R21, R25 ;  /* 0x0000001516147223 */ /* 0x000fc80000000119 */
[----:B------:R-:W-:Y:S01]  /*05b0*/  FFMA R0, R16, R20, R21 ;  /* 0x0000001410007223 */ /* 0x000fe20000000015 */
[----:B-1----:R-:W-:Y:S06]  /*05c0*/  @!P0 BRA `(.L_x_3) ;  /* 0x00000000000c8947 */ /* 0x002fec0003800000 */
[----:B------:R-:W-:Y:S02]  /*05d0*/  MOV R21, R22 ;  /* 0x0000001600157202 */ /* 0x000fe40000000f00 */
[----:B------:R-:W-:-:S07]  /*05e0*/  MOV R12, 0x600 ;  /* 0x00000600000c7802 */ /* 0x000fce0000000f00 */
[----:B------:R-:W-:Y:S05]  /*05f0*/  CALL.REL.NOINC `($__internal_0_$__cuda_sm3x_div_rn_noftz_f32_slowpath) ;  /* 0x0000000400347944 */ /* 0x000fea0003c00000 */
.L_x_3:
[----:B------:R-:W-:Y:S05]  /*0600*/  BSYNC.RECONVERGENT B0 ;  /* 0x0000000000007941 */ /* 0x000fea0003800200 */
.L_x_2:
[----:B------:R-:W0:Y:S01]  /*0610*/  LDS.64 R12, [R11] ;  /* 0x000000000b0c7984 */ /* 0x000e220000000a00 */
[----:B------:R-:W-:Y:S01]  /*0620*/  BSSY.RECONVERGENT B0, `(.L_x_4) ;  /* 0x000001d000007945 */ /* 0x000fe20003800200 */
[----:B------:R-:W-:Y:S02]  /*0630*/  FADD R5, R5, R0 ;  /* 0x0000000005057221 */ /* 0x000fe40000000000 */
[----:B------:R-:W1:Y:S01]  /*0640*/  LDS R25, [R11+0x8] ;  /* 0x000008000b197984 */ /* 0x000e620000000800 */
[----:B0-----:R-:W-:Y:S01]  /*0650*/  FADD R13, -R9, R13 ;  /* 0x0000000d090d7221 */ /* 0x001fe20000000100 */
        /* <DEDUP_REMOVED lines=25> */
.L_x_5:
[----:B------:R-:W-:Y:S05]  /*07f0*/  BSYNC.RECONVERGENT B0 ;  /* 0x0000000000007941 */ /* 0x000fea0003800200 */
.L_x_4:
[----:B------:R-:W0:Y:S01]  /*0800*/  LDS.64 R24, [R11+0x10] ;  /* 0x000010000b187984 */ /* 0x000e220000000a00 */
[----:B------:R-:W-:Y:S01]  /*0810*/  BSSY.RECONVERGENT B0, `(.L_x_6) ;  /* 0x000001e000007945 */ /* 0x000fe20003800200 */
[----:B------:R-:W-:Y:S02]  /*0820*/  FADD R5, R5, R0 ;  /* 0x0000000005057221 */ /* 0x000fe40000000000 */
[----:B------:R-:W1:Y:S01]  /*0830*/  LDS R21, [R11+0xc] ;  /* 0x00000c000b157984 */ /* 0x000e620000000800 */
        /* <DEDUP_REMOVED lines=26> */
[----:B------:R-:W-:-:S07]  /*09e0*/  MOV R16, R0 ;  /* 0x0000000000107202 */ /* 0x000fce0000000f00 */
.L_x_7:
[----:B------:R-:W-:Y:S05]  /*09f0*/  BSYNC.RECONVERGENT B0 ;  /* 0x0000000000007941 */ /* 0x000fea0003800200 */
.L_x_6:
[----:B------:R-:W-:Y:S01]  /*0a00*/  FADD R5, R5, R16 ;  /* 0x0000001005057221 */ /* 0x000fe20000000000 */
[----:B------:R-:W-:Y:S06]  /*0a10*/  @P2 BRA `(.L_x_8) ;  /* 0xfffffff400fc2947 */ /* 0x000fec000383ffff */
[----:B------:R-:W-:Y:S06]  /*0a20*/  BAR.SYNC.DEFER_BLOCKING 0x0 ;  /* 0x0000000000007b1d */ /* 0x000fec0000010000 */
[----:B------:R-:W-:Y:S05]  /*0a30*/  BRA.U UP0, `(.L_x_9) ;  /* 0xfffffff500c47547 */ /* 0x000fea000b83ffff */
[----:B------:R-:W0:Y:S02]  /*0a40*/  LDC.64 R8, c[0x0][0x390] ;  /* 0x0000e400ff087b82 */ /* 0x000e240000000a00 */
[----:B0-----:R-:W-:-:S05]  /*0a50*/  IMAD.WIDE R2, R2, 0x10, R8 ;  /* 0x0000001002027825 */ /* 0x001fca00078e0208 */
[----:B------:R-:W2:Y:S02]  /*0a60*/  LDG.E.128 R8, desc[UR8][R2.64] ;  /* 0x0000000802087981 */ /* 0x000ea4000c1e1d00 */
[----:B--2---:R-:W-:Y:S01]  /*0a70*/  FFMA R8, R17, 0.00050000002374872565269, R8 ;  /* 0x3a03126f11087823 */ /* 0x004fe20000000008 */
[----:B------:R-:W-:Y:S01]  /*0a80*/  FFMA R9, R6, 0.00050000002374872565269, R9 ;  /* 0x3a03126f06097823 */ /* 0x000fe20000000009 */
[----:B------:R-:W-:-:S04]  /*0a90*/  FFMA R5, R5, 0.00050000002374872565269, R10 ;  /* 0x3a03126f05057823 */ /* 0x000fc8000000000a */
[----:B------:R-:W-:Y:S04]  /*0aa0*/  STG.E.64 desc[UR8][R2.64], R8 ;  /* 0x0000000802007986 */ /* 0x000fe8000c101b08 */
[----:B------:R-:W-:Y:S01]  /*0ab0*/  STG.E desc[UR8][R2.64+0x8], R5 ;  /* 0x0000080502007986 */ /* 0x000fe2000c101908 */
[----:B------:R-:W-:Y:S05]  /*0ac0*/  EXIT ;  /* 0x000000000000794d */ /* 0x000fea0003800000 */
        .weak           $__internal_0_$__cuda_sm3x_div_rn_noftz_f32_slowpath
        .type           $__internal_0_$__cuda_sm3x_div_rn_noftz_f32_slowpath,@function
        .size           $__internal_0_$__cuda_sm3x_div_rn_noftz_f32_slowpath,(.L_x_22 - $__internal_0_$__cuda_sm3x_div_rn_noftz_f32_slowpath)
$__internal_0_$__cuda_sm3x_div_rn_noftz_f32_slowpath:
[----:B------:R-:W-:Y:S01]  /*0ad0*/  SHF.R.U32.HI R13, RZ, 0x17, R21 ;  /* 0x00000017ff0d7819 */ /* 0x000fe20000011615 */
[----:B------:R-:W-:Y:S01]  /*0ae0*/  BSSY.RECONVERGENT B1, `(.L_x_10) ;  /* 0x0000062000017945 */ /* 0x000fe20003800200 */
[----:B------:R-:W-:Y:S02]  /*0af0*/  SHF.R.U32.HI R16, RZ, 0x17, R25 ;  /* 0x00000017ff107819 */ /* 0x000fe40000011619 */
[----:B------:R-:W-:Y:S02]  /*0b00*/  LOP3.LUT R13, R13, 0xff, RZ, 0xc0, !PT ;  /* 0x000000ff0d0d7812 */ /* 0x000fe400078ec0ff */
[----:B------:R-:W-:Y:S02]  /*0b10*/  LOP3.LUT R16, R16, 0xff, RZ, 0xc0, !PT ;  /* 0x000000ff10107812 */ /* 0x000fe400078ec0ff */
[----:B------:R-:W-:Y:S02]  /*0b20*/  IADD3 R0, PT, PT, R13, -0x1, RZ ;  /* 0xffffffff0d007810 */ /* 0x000fe40007ffe0ff */
[----:B------:R-:W-:-:S02]  /*0b30*/  IADD3 R20, PT, PT, R16, -0x1, RZ ;  /* 0xffffffff10147810 */ /* 0x000fc40007ffe0ff */
[----:B------:R-:W-:-:S04]  /*0b40*/  ISETP.GT.U32.AND P0, PT, R0, 0xfd, PT ;  /* 0x000000fd0000780c */ /* 0x000fc80003f04070 */
[----:B------:R-:W-:-:S13]  /*0b50*/  ISETP.GT.U32.OR P0, PT, R20, 0xfd, P0 ;  /* 0x000000fd1400780c */ /* 0x000fda0000704470 */
[----:B------:R-:W-:Y:S01]  /*0b60*/  @!P0 MOV R14, RZ ;  /* 0x000000ff000e8202 */ /* 0x000fe20000000f00 */
[----:B------:R-:W-:Y:S06]  /*0b70*/  @!P0 BRA `(.L_x_11) ;  /* 0x00000000005c8947 */ /* 0x000fec0003800000 */
[----:B------:R-:W-:Y:S02]  /*0b80*/  FSETP.GTU.FTZ.AND P0, PT, |R25|, +INF , PT ;  /* 0x7f8000001900780b */ /* 0x000fe40003f1c200 */
[----:B------:R-:W-:-:S04]  /*0b90*/  FSETP.GTU.FTZ.AND P1, PT, |R21|, +INF , PT ;  /* 0x7f8000001500780b */ /* 0x000fc80003f3c200 */
[----:B------:R-:W-:-:S13]  /*0ba0*/  PLOP3.LUT P0, PT, P0, P1, PT, 0xf8, 0x8f ;  /* 0x00000000008f781c */ /* 0x000fda0000703f70 */
[----:B------:R-:W-:Y:S05]  /*0bb0*/  @P0 BRA `(.L_x_12) ;  /* 0x00000004004c0947 */ /* 0x000fea0003800000 */
[----:B------:R-:W-:-:S13]  /*0bc0*/  LOP3.LUT P0, RZ, R21, 0x7fffffff, R25, 0xc8, !PT ;  /* 0x7fffffff15ff7812 */ /* 0x000fda000780c819 */
[----:B------:R-:W-:Y:S05]  /*0bd0*/  @!P0 BRA `(.L_x_13) ;  /* 0x00000004003c8947 */ /* 0x000fea0003800000 */
[----:B------:R-:W-:Y:S02]  /*0be0*/  FSETP.NEU.FTZ.AND P3, PT, |R25|, +INF , PT ;  /* 0x7f8000001900780b */ /* 0x000fe40003f7d200 */
[----:B------:R-:W-:Y:S02]  /*0bf0*/  FSETP.NEU.FTZ.AND P1, PT, |R21|, +INF , PT ;  /* 0x7f8000001500780b */ /* 0x000fe40003f3d200 */
[----:B------:R-:W-:-:S11]  /*0c00*/  FSETP.NEU.FTZ.AND P0, PT, |R25|, +INF , PT ;  /* 0x7f8000001900780b */ /* 0x000fd60003f1d200 */
[----:B------:R-:W-:Y:S05]  /*0c10*/  @!P1 BRA !P3, `(.L_x_13) ;  /* 0x00000004002c9947 */ /* 0x000fea0005800000 */
[----:B------:R-:W-:-:S04]  /*0c20*/  LOP3.LUT P3, RZ, R25, 0x7fffffff, RZ, 0xc0, !PT ;  /* 0x7fffffff19ff7812 */ /* 0x000fc8000786c0ff */
[----:B------:R-:W-:-:S13]  /*0c30*/  PLOP3.LUT P1, PT, P1, P3, PT, 0x2f, 0xf2 ;  /* 0x0000000000f2781c */ /* 0x000fda0000f26577 */
[----:B------:R-:W-:Y:S05]  /*0c40*/  @P1 BRA `(.L_x_14) ;  /* 0x0000000400181947 */ /* 0x000fea0003800000 */
[----:B------:R-:W-:-:S04]  /*0c50*/  LOP3.LUT P1, RZ, R21, 0x7fffffff, RZ, 0xc0, !PT ;  /* 0x7fffffff15ff7812 */ /* 0x000fc8000782c0ff */
[----:B------:R-:W-:-:S13]  /*0c60*/  PLOP3.LUT P0, PT, P0, P1, PT, 0x2f, 0xf2 ;  /* 0x0000000000f2781c */ /* 0x000fda0000702577 */
[----:B------:R-:W-:Y:S05]  /*0c70*/  @P0 BRA `(.L_x_15) ;  /* 0x0000000400000947 */ /* 0x000fea0003800000 */
[----:B------:R-:W-:Y:S02]  /*0c80*/  ISETP.GE.AND P0, PT, R20, RZ, PT ;  /* 0x000000ff1400720c */ /* 0x000fe40003f06270 */
[----:B------:R-:W-:-:S11]  /*0c90*/  ISETP.GE.AND P1, PT, R0, RZ, PT ;  /* 0x000000ff0000720c */ /* 0x000fd60003f26270 */
[----:B------:R-:W-:Y:S01]  /*0ca0*/  @P0 MOV R14, RZ ;  /* 0x000000ff000e0202 */ /* 0x000fe20000000f00 */
[----:B------:R-:W-:Y:S01]  /*0cb0*/  @!P0 FFMA R25, R25, 1.84467440737095516160e+19, RZ ;  /* 0x5f80000019198823 */ /* 0x000fe200000000ff */
[----:B------:R-:W-:Y:S01]  /*0cc0*/  @!P0 MOV R14, 0xffffffc0 ;  /* 0xffffffc0000e8802 */ /* 0x000fe20000000f00 */
[----:B------:R-:W-:-:S03]  /*0cd0*/  @!P1 FFMA R21, R21, 1.84467440737095516160e+19, RZ ;  /* 0x5f80000015159823 */ /* 0x000fc600000000ff */
[----:B------:R-:W-:-:S07]  /*0ce0*/  @!P1 IADD3 R14, PT, PT, R14, 0x40, RZ ;  /* 0x000000400e0e9810 */ /* 0x000fce0007ffe0ff */
.L_x_11:
[----:B------:R-:W-:Y:S01]  /*0cf0*/  LEA R24, R13, 0xc0800000, 0x17 ;  /* 0xc08000000d187811 */ /* 0x000fe200078eb8ff */
[----:B------:R-:W-:Y:S01]  /*0d00*/  BSSY.RECONVERGENT B2, `(.L_x_16) ;  /* 0x0000036000027945 */ /* 0x000fe20003800200 */
[----:B------:R-:W-:Y:S02]  /*0d10*/  IADD3 R16, PT, PT, R16, -0x7f, RZ ;  /* 0xffffff8110107810 */ /* 0x000fe40007ffe0ff */
[----:B------:R-:W-:-:S03]  /*0d20*/  IADD3 R24, PT, PT, -R24, R21, RZ ;  /* 0x0000001518187210 */ /* 0x000fc60007ffe1ff */
[----:B------:R-:W-:Y:S01]  /*0d30*/  IMAD R0, R16, -0x800000, R25 ;  /* 0xff80000010007824 */ /* 0x000fe200078e0219 */
[----:B------:R-:W0:Y:S01]  /*0d40*/  MUFU.RCP R20, R24 ;  /* 0x0000001800147308 */ /* 0x000e220000001000 */
[----:B------:R-:W-:Y:S01]  /*0d50*/  FADD.FTZ R21, -R24, -RZ ;  /* 0x800000ff18157221 */ /* 0x000fe20000010100 */
[----:B------:R-:W-:-:S04]  /*0d60*/  IADD3 R25, PT, PT, R16, 0x7f, -R13 ;  /* 0x0000007f10197810 */ /* 0x000fc80007ffe80d */
[----:B------:R-:W-:Y:S01]  /*0d70*/  IADD3 R25, PT, PT, R25, R14, RZ ;  /* 0x0000000e19197210 */ /* 0x000fe20007ffe0ff */
[----:B0-----:R-:W-:-:S04]  /*0d80*/  FFMA R23, R20, R21, 1 ;  /* 0x3f80000014177423 */ /* 0x001fc80000000015 */
[----:B------:R-:W-:-:S04]  /*0d90*/  FFMA R23, R20, R23, R20 ;  /* 0x0000001714177223 */ /* 0x000fc80000000014 */
[----:B------:R-:W-:-:S04]  /*0da0*/  FFMA R20, R0, R23, RZ ;  /* 0x0000001700147223 */ /* 0x000fc800000000ff */
[----:B------:R-:W-:-:S04]  /*0db0*/  FFMA R22, R21, R20, R0 ;  /* 0x0000001415167223 */ /* 0x000fc80000000000 */
[----:B------:R-:W-:-:S04]  /*0dc0*/  FFMA R22, R23, R22, R20 ;  /* 0x0000001617167223 */ /* 0x000fc80000000014 */
[----:B------:R-:W-:-:S04]  /*0dd0*/  FFMA R21, R21, R22, R0 ;  /* 0x0000001615157223 */ /* 0x000fc80000000000 */
[----:B------:R-:W-:-:S05]  /*0de0*/  FFMA R0, R23, R21, R22 ;  /* 0x0000001517007223 */ /* 0x000fca0000000016 */
[----:B------:R-:W-:-:S04]  /*0df0*/  SHF.R.U32.HI R13, RZ, 0x17, R0 ;  /* 0x00000017ff0d7819 */ /* 0x000fc80000011600 */
[----:B------:R-:W-:-:S04]  /*0e00*/  LOP3.LUT R14, R13, 0xff, RZ, 0xc0, !PT ;  /* 0x000000ff0d0e7812 */ /* 0x000fc800078ec0ff */
[----:B------:R-:W-:-:S04]  /*0e10*/  IADD3 R13, PT, PT, R14, R25, RZ ;  /* 0x000000190e0d7210 */ /* 0x000fc80007ffe0ff */
[----:B------:R-:W-:-:S04]  /*0e20*/  IADD3 R14, PT, PT, R13, -0x1, RZ ;  /* 0xffffffff0d0e7810 */ /* 0x000fc80007ffe0ff */
[----:B------:R-:W-:-:S13]  /*0e30*/  ISETP.GE.U32.AND P0, PT, R14, 0xfe, PT ;  /* 0x000000fe0e00780c */ /* 0x000fda0003f06070 */
[----:B------:R-:W-:Y:S05]  /*0e40*/  @!P0 BRA `(.L_x_17) ;  /* 0x0000000000808947 */ /* 0x000fea0003800000 */
[----:B------:R-:W-:-:S13]  /*0e50*/  ISETP.GT.AND P0, PT, R13, 0xfe, PT ;  /* 0x000000fe0d00780c */ /* 0x000fda0003f04270 */
[----:B------:R-:W-:Y:S05]  /*0e60*/  @P0 BRA `(.L_x_18) ;  /* 0x00000000006c0947 */ /* 0x000fea0003800000 */
[----:B------:R-:W-:-:S13]  /*0e70*/  ISETP.GE.AND P0, PT, R13, 0x1, PT ;  /* 0x000000010d00780c */ /* 0x000fda0003f06270 */
[----:B------:R-:W-:Y:S05]  /*0e80*/  @P0 BRA `(.L_x_19) ;  /* 0x0000000000740947 */ /* 0x000fea0003800000 */
[----:B------:R-:W-:Y:S02]  /*0e90*/  ISETP.GE.AND P0, PT, R13, -0x18, PT ;  /* 0xffffffe80d00780c */ /* 0x000fe40003f06270 */
[----:B------:R-:W-:-:S11]  /*0ea0*/  LOP3.LUT R0, R0, 0x80000000, RZ, 0xc0, !PT ;  /* 0x8000000000007812 */ /* 0x000fd600078ec0ff */
[----:B------:R-:W-:Y:S05]  /*0eb0*/  @!P0 BRA `(.L_x_19) ;  /* 0x0000000000688947 */ /* 0x000fea0003800000 */
[CCC-:B------:R-:W-:Y:S01]  /*0ec0*/  FFMA.RZ R14, R23.reuse, R21.reuse, R22.reuse ;  /* 0x00000015170e7223 */ /* 0x1c0fe2000000c016 */
[CCC-:B------:R-:W-:Y:S01]  /*0ed0*/  FFMA.RP R16, R23.reuse, R21.reuse, R22.reuse ;  /* 0x0000001517107223 */ /* 0x1c0fe20000008016 */
[----:B------:R-:W-:Y:S01]  /*0ee0*/  FFMA.RM R21, R23, R21, R22 ;  /* 0x0000001517157223 */ /* 0x000fe20000004016 */
[C---:B------:R-:W-:Y:S02]  /*0ef0*/  IADD3 R20, PT, PT, R13.reuse, 0x20, RZ ;  /* 0x000000200d147810 */ /* 0x040fe40007ffe0ff */
[----:B------:R-:W-:Y:S02]  /*0f00*/  LOP3.LUT R14, R14, 0x7fffff, RZ, 0xc0, !PT ;  /* 0x007fffff0e0e7812 */ /* 0x000fe400078ec0ff */
[C---:B------:R-:W-:Y:S02]  /*0f10*/  ISETP.NE.AND P3, PT, R13.reuse, RZ, PT ;  /* 0x000000ff0d00720c */ /* 0x040fe40003f65270 */
[----:B------:R-:W-:Y:S02]  /*0f20*/  LOP3.LUT R23, R14, 0x800000, RZ, 0xfc, !PT ;  /* 0x008000000e177812 */ /* 0x000fe400078efcff */
[----:B------:R-:W-:-:S02]  /*0f30*/  ISETP.NE.AND P1, PT, R13, RZ, PT ;  /* 0x000000ff0d00720c */ /* 0x000fc40003f25270 */
[----:B------:R-:W-:Y:S02]  /*0f40*/  IADD3 R13, PT, PT, -R13, RZ, RZ ;  /* 0x000000ff0d0d7210 */ /* 0x000fe40007ffe1ff */
[----:B------:R-:W-:Y:S02]  /*0f50*/  SHF.L.U32 R20, R23, R20, RZ ;  /* 0x0000001417147219 */ /* 0x000fe400000006ff */
[----:B------:R-:W-:Y:S02]  /*0f60*/  FSETP.NEU.FTZ.AND P0, PT, R16, R21, PT ;  /* 0x000000151000720b */ /* 0x000fe40003f1d000 */
[----:B------:R-:W-:Y:S02]  /*0f70*/  SEL R14, R13, RZ, P3 ;  /* 0x000000ff0d0e7207 */ /* 0x000fe40001800000 */
[----:B------:R-:W-:Y:S02]  /*0f80*/  ISETP.NE.AND P1, PT, R20, RZ, P1 ;  /* 0x000000ff1400720c */ /* 0x000fe40000f25270 */
[----:B------:R-:W-:-:S02]  /*0f90*/  SHF.R.U32.HI R14, RZ, R14, R23 ;  /* 0x0000000eff0e7219 */ /* 0x000fc40000011617 */
[----:B------:R-:W-:Y:S02]  /*0fa0*/  PLOP3.LUT P0, PT, P0, P1, PT, 0xf8, 0x8f ;  /* 0x00000000008f781c */ /* 0x000fe40000703f70 */
[----:B------:R-:W-:Y:S02]  /*0fb0*/  SHF.R.U32.HI R13, RZ, 0x1, R14 ;  /* 0x00000001ff0d7819 */ /* 0x000fe4000001160e */
[----:B------:R-:W-:-:S04]  /*0fc0*/  SEL R16, RZ, 0x1, !P0 ;  /* 0x00000001ff107807 */ /* 0x000fc80004000000 */
[----:B------:R-:W-:-:S04]  /*0fd0*/  LOP3.LUT R21, R16, 0x1, R13, 0xf8, !PT ;  /* 0x0000000110157812 */ /* 0x000fc800078ef80d */
[----:B------:R-:W-:-:S04]  /*0fe0*/  LOP3.LUT R14, R21, R14, RZ, 0xc0, !PT ;  /* 0x0000000e150e7212 */ /* 0x000fc800078ec0ff */
[----:B------:R-:W-:-:S04]  /*0ff0*/  IADD3 R13, PT, PT, R13, R14, RZ ;  /* 0x0000000e0d0d7210 */ /* 0x000fc80007ffe0ff */
[----:B------:R-:W-:Y:S01]  /*1000*/  LOP3.LUT R0, R13, R0, RZ, 0xfc, !PT ;  /* 0x000000000d007212 */ /* 0x000fe200078efcff */
[----:B------:R-:W-:Y:S06]  /*1010*/  BRA `(.L_x_19) ;  /* 0x0000000000107947 */ /* 0x000fec0003800000 */
.L_x_18:
[----:B------:R-:W-:-:S04]  /*1020*/  LOP3.LUT R0, R0, 0x80000000, RZ, 0xc0, !PT ;  /* 0x8000000000007812 */ /* 0x000fc800078ec0ff */
[----:B------:R-:W-:Y:S01]  /*1030*/  LOP3.LUT R0, R0, 0x7f800000, RZ, 0xfc, !PT ;  /* 0x7f80000000007812 */ /* 0x000fe200078efcff */
[----:B------:R-:W-:Y:S06]  /*1040*/  BRA `(.L_x_19) ;  /* 0x0000000000047947 */ /* 0x000fec0003800000 */
.L_x_17:
[----:B------:R-:W-:-:S07]  /*1050*/  LEA R0, R25, R0, 0x17 ;  /* 0x0000000019007211 */ /* 0x000fce00078eb8ff */
.L_x_19:
[----:B------:R-:W-:Y:S05]  /*1060*/  BSYNC.RECONVERGENT B2 ;  /* 0x0000000000027941 */ /* 0x000fea0003800200 */
.L_x_16:
[----:B------:R-:W-:Y:S05]  /*1070*/  BRA `(.L_x_20) ;  /* 0x0000000000207947 */ /* 0x000fea0003800000 */
.L_x_15:
[----:B------:R-:W-:-:S04]  /*1080*/  LOP3.LUT R0, R21, 0x80000000, R25, 0x48, !PT ;  /* 0x8000000015007812 */ /* 0x000fc800078e4819 */
[----:B------:R-:W-:Y:S01]  /*1090*/  LOP3.LUT R0, R0, 0x7f800000, RZ, 0xfc, !PT ;  /* 0x7f80000000007812 */ /* 0x000fe200078efcff */
[----:B------:R-:W-:Y:S06]  /*10a0*/  BRA `(.L_x_20) ;  /* 0x0000000000147947 */ /* 0x000fec0003800000 */
.L_x_14:
[----:B------:R-:W-:Y:S01]  /*10b0*/  LOP3.LUT R0, R21, 0x80000000, R25, 0x48, !PT ;  /* 0x8000000015007812 */ /* 0x000fe200078e4819 */
[----:B------:R-:W-:Y:S06]  /*10c0*/  BRA `(.L_x_20) ;  /* 0x00000000000c7947 */ /* 0x000fec0003800000 */
.L_x_13:
[----:B------:R-:W0:Y:S01]  /*10d0*/  MUFU.RSQ R0, -QNAN ;  /* 0xffc0000000007908 */ /* 0x000e220000001400 */
[----:B------:R-:W-:Y:S05]  /*10e0*/  BRA `(.L_x_20) ;  /* 0x0000000000047947 */ /* 0x000fea0003800000 */
.L_x_12:
[----:B------:R-:W-:-:S07]  /*10f0*/  FADD.FTZ R0, R25, R21 ;  /* 0x0000001519007221 */ /* 0x000fce0000010000 */
.L_x_20:
[----:B------:R-:W-:Y:S05]  /*1100*/  BSYNC.RECONVERGENT B1 ;  /* 0x0000000000017941 */ /* 0x000fea0003800200 */
.L_x_10:
[----:B------:R-:W-:-:S04]  /*1110*/  HFMA2 R13, -RZ, RZ, 0, 0 ;  /* 0x00000000ff0d7431 */ /* 0x000fc800000001ff */
[----:B0-----:R-:W-:Y:S05]  /*1120*/  RET.REL.NODEC R12 `(_Z17VitParticles_CUDAiP6float4S0_) ;  /* 0xffffffec0cb47950 */ /* 0x001fea0003c3ffff */
.L_x_21:
[----:B------:R-:W-:-:S00]  /*1130*/  BRA `(.L_x_21) ;  /* 0xfffffffc00fc7947 */ /* 0x000fc0000383ffff */
[----:B------:R-:W-:-:S00]  /*1140*/  NOP ;  /* 0x0000000000007918 */ /* 0x000fc00000000000 */
        /* <DEDUP_REMOVED lines=11> */
.L_x_22:


//--------------------- .nv.shared._Z17VitParticles_CUDAiP6float4S0_ --------------------------
	.section	.nv.shared._Z17VitParticles_CUDAiP6float4S0_,"aw",@nobits
	.sectionflags	@""
	.align	4
.nv.shared._Z17VitParticles_CUDAiP6float4S0_:
	.zero		2560


//--------------------- .nv.shared.reserved.0     --------------------------
	.section	.nv.shared.reserved.0,"aw",@nobits
	.weak		__nv_reservedSMEM_offset_0_alias
	.size		__nv_reservedSMEM_offset_0_alias, 0, 64
	.other		__nv_reservedSMEM_offset_0_alias,@"STO_CUDA_RESERVED_SHARED STV_DEFAULT"
__nv_reservedSMEM_offset_0_alias:
	.zero		0
	.zero		64


//--------------------- .nv.constant0._Z17VitParticles_CUDAiP6float4S0_ --------------------------
	.section	.nv.constant0._Z17VitParticles_CUDAiP6float4S0_,"a",@progbits
	.sectionflags	@""
	.align	4
.nv.constant0._Z17VitParticles_CUDAiP6float4S0_:
	.zero		920


//--------------------- SYMBOLS --------------------------

	.type		.nv.reservedSmem.offset0,@object
	.size		.nv.reservedSmem.offset0,0x4
	.type		.nv.reservedSmem.cap,@object
	.size		.nv.reservedSmem.cap,0x4
